//
// Generated by NVIDIA NVVM Compiler
//
// Compiler Build ID: CL-36424714
// Cuda compilation tools, release 13.0, V13.0.88
// Based on NVVM 20.0.0
//

.version 9.0
.target sm_100
.address_size 64

	// .globl	_Z20matmul_shared_kernelPKfS0_Pfiii
// _ZZ20matmul_shared_kernelPKfS0_PfiiiE6A_tile has been demoted
// _ZZ20matmul_shared_kernelPKfS0_PfiiiE6B_tile has been demoted

.visible .entry _Z20matmul_shared_kernelPKfS0_Pfiii(
	.param .u64 .ptr .align 1 _Z20matmul_shared_kernelPKfS0_Pfiii_param_0,
	.param .u64 .ptr .align 1 _Z20matmul_shared_kernelPKfS0_Pfiii_param_1,
	.param .u64 .ptr .align 1 _Z20matmul_shared_kernelPKfS0_Pfiii_param_2,
	.param .u32 _Z20matmul_shared_kernelPKfS0_Pfiii_param_3,
	.param .u32 _Z20matmul_shared_kernelPKfS0_Pfiii_param_4,
	.param .u32 _Z20matmul_shared_kernelPKfS0_Pfiii_param_5
)
{
	.reg .pred 	%p<12>;
	.reg .b32 	%r<43>;
	.reg .b32 	%f<63>;
	.reg .b64 	%rd<13>;
	// demoted variable
	.shared .align 4 .b8 _ZZ20matmul_shared_kernelPKfS0_PfiiiE6A_tile[1024];
	// demoted variable
	.shared .align 4 .b8 _ZZ20matmul_shared_kernelPKfS0_PfiiiE6B_tile[1024];
	ld.param.u64 	%rd3, [_Z20matmul_shared_kernelPKfS0_Pfiii_param_0];
	ld.param.u64 	%rd4, [_Z20matmul_shared_kernelPKfS0_Pfiii_param_1];
	ld.param.u64 	%rd5, [_Z20matmul_shared_kernelPKfS0_Pfiii_param_2];
	ld.param.u32 	%r24, [_Z20matmul_shared_kernelPKfS0_Pfiii_param_3];
	ld.param.u32 	%r25, [_Z20matmul_shared_kernelPKfS0_Pfiii_param_4];
	ld.param.u32 	%r26, [_Z20matmul_shared_kernelPKfS0_Pfiii_param_5];
	mov.u32 	%r27, %ctaid.y;
	shl.b32 	%r28, %r27, 4;
	mov.u32 	%r40, %tid.y;
	add.s32 	%r2, %r28, %r40;
	mov.u32 	%r29, %ctaid.x;
	shl.b32 	%r3, %r29, 4;
	mov.u32 	%r38, %tid.x;
	add.s32 	%r5, %r3, %r38;
	setp.lt.s32 	%p1, %r25, 1;
	mov.f32 	%f62, 0f00000000;
	@%p1 bra 	$L__BB0_7;
	add.s32 	%r30, %r25, 15;
	shr.u32 	%r31, %r30, 4;
	shl.b32 	%r32, %r40, 6;
	mov.u32 	%r33, _ZZ20matmul_shared_kernelPKfS0_PfiiiE6A_tile;
	add.s32 	%r6, %r33, %r32;
	shl.b32 	%r34, %r38, 2;
	add.s32 	%r7, %r6, %r34;
	mov.u32 	%r35, _ZZ20matmul_shared_kernelPKfS0_PfiiiE6B_tile;
	add.s32 	%r9, %r35, %r34;
	add.s32 	%r8, %r9, %r32;
	neg.s32 	%r42, %r31;
	mad.lo.s32 	%r36, %r40, %r26, %r38;
	add.s32 	%r41, %r36, %r3;
	shl.b32 	%r12, %r26, 4;
	mad.lo.s32 	%r39, %r25, %r2, %r38;
	cvta.to.global.u64 	%rd1, %rd3;
	cvta.to.global.u64 	%rd2, %rd4;
	mov.f32 	%f62, 0f00000000;
$L__BB0_2:
	setp.ge.s32 	%p2, %r2, %r24;
	setp.ge.u32 	%p3, %r38, %r25;
	mov.f32 	%f60, 0f00000000;
	or.pred  	%p4, %p2, %p3;
	@%p4 bra 	$L__BB0_4;
	mul.wide.u32 	%rd6, %r39, 4;
	add.s64 	%rd7, %rd1, %rd6;
	ld.global.nc.f32 	%f60, [%rd7];
$L__BB0_4:
	setp.ge.s32 	%p5, %r5, %r26;
	st.shared.f32 	[%r7], %f60;
	setp.ge.u32 	%p6, %r40, %r25;
	mov.f32 	%f61, 0f00000000;
	or.pred  	%p7, %p5, %p6;
	@%p7 bra 	$L__BB0_6;
	mul.wide.u32 	%rd8, %r41, 4;
	add.s64 	%rd9, %rd2, %rd8;
	ld.global.nc.f32 	%f61, [%rd9];
$L__BB0_6:
	st.shared.f32 	[%r8], %f61;
	bar.sync 	0;
	ld.shared.f32 	%f12, [%r6];
	ld.shared.f32 	%f13, [%r9];
	fma.rn.f32 	%f14, %f12, %f13, %f62;
	ld.shared.f32 	%f15, [%r6+4];
	ld.shared.f32 	%f16, [%r9+64];
	fma.rn.f32 	%f17, %f15, %f16, %f14;
	ld.shared.f32 	%f18, [%r6+8];
	ld.shared.f32 	%f19, [%r9+128];
	fma.rn.f32 	%f20, %f18, %f19, %f17;
	ld.shared.f32 	%f21, [%r6+12];
	ld.shared.f32 	%f22, [%r9+192];
	fma.rn.f32 	%f23, %f21, %f22, %f20;
	ld.shared.f32 	%f24, [%r6+16];
	ld.shared.f32 	%f25, [%r9+256];
	fma.rn.f32 	%f26, %f24, %f25, %f23;
	ld.shared.f32 	%f27, [%r6+20];
	ld.shared.f32 	%f28, [%r9+320];
	fma.rn.f32 	%f29, %f27, %f28, %f26;
	ld.shared.f32 	%f30, [%r6+24];
	ld.shared.f32 	%f31, [%r9+384];
	fma.rn.f32 	%f32, %f30, %f31, %f29;
	ld.shared.f32 	%f33, [%r6+28];
	ld.shared.f32 	%f34, [%r9+448];
	fma.rn.f32 	%f35, %f33, %f34, %f32;
	ld.shared.f32 	%f36, [%r6+32];
	ld.shared.f32 	%f37, [%r9+512];
	fma.rn.f32 	%f38, %f36, %f37, %f35;
	ld.shared.f32 	%f39, [%r6+36];
	ld.shared.f32 	%f40, [%r9+576];
	fma.rn.f32 	%f41, %f39, %f40, %f38;
	ld.shared.f32 	%f42, [%r6+40];
	ld.shared.f32 	%f43, [%r9+640];
	fma.rn.f32 	%f44, %f42, %f43, %f41;
	ld.shared.f32 	%f45, [%r6+44];
	ld.shared.f32 	%f46, [%r9+704];
	fma.rn.f32 	%f47, %f45, %f46, %f44;
	ld.shared.f32 	%f48, [%r6+48];
	ld.shared.f32 	%f49, [%r9+768];
	fma.rn.f32 	%f50, %f48, %f49, %f47;
	ld.shared.f32 	%f51, [%r6+52];
	ld.shared.f32 	%f52, [%r9+832];
	fma.rn.f32 	%f53, %f51, %f52, %f50;
	ld.shared.f32 	%f54, [%r6+56];
	ld.shared.f32 	%f55, [%r9+896];
	fma.rn.f32 	%f56, %f54, %f55, %f53;
	ld.shared.f32 	%f57, [%r6+60];
	ld.shared.f32 	%f58, [%r9+960];
	fma.rn.f32 	%f62, %f57, %f58, %f56;
	bar.sync 	0;
	add.s32 	%r42, %r42, 1;
	setp.ne.s32 	%p8, %r42, 0;
	add.s32 	%r41, %r41, %r12;
	add.s32 	%r40, %r40, 16;
	add.s32 	%r39, %r39, 16;
	add.s32 	%r38, %r38, 16;
	@%p8 bra 	$L__BB0_2;
$L__BB0_7:
	setp.ge.s32 	%p9, %r2, %r24;
	setp.ge.s32 	%p10, %r5, %r26;
	or.pred  	%p11, %p9, %p10;
	@%p11 bra 	$L__BB0_9;
	mad.lo.s32 	%r37, %r26, %r2, %r5;
	cvta.to.global.u64 	%rd10, %rd5;
	mul.wide.s32 	%rd11, %r37, 4;
	add.s64 	%rd12, %rd10, %rd11;
	st.global.f32 	[%rd12], %f62;
$L__BB0_9:
	ret;

}


// ===== COMPILED SASS (sm_100) =====

	.target	sm_100

	.elftype	@"ET_EXEC"


//--------------------- .note.nv.tkinfo           --------------------------
	.section	.note.nv.tkinfo,"",@"SHT_NOTE"
	.sectionflags	@"SHF_NOTE_NV_TKINFO"
	.tkinfo
        /*0018*/ 	.word	0x00000002
        /*0030*/ 	.string	""
        /*0030*/ 	.string	"ptxas"
        /*0030*/ 	.string	"Cuda compilation tools, release 13.0, V13.0.88"
        /*0030*/ 	.string	"Build cuda_13.0.r13.0/compiler.36424714_0"
        /*0030*/ 	.string	"-arch sm_100 -m 64 "



//--------------------- .note.nv.cuinfo           --------------------------
	.section	.note.nv.cuinfo,"",@"SHT_NOTE"
	.sectionflags	@"SHF_NOTE_NV_CUINFO"
        /*0018*/ 	.short	0x0002
        /*001a*/ 	.short	0x0064
        /*001c*/ 	.short	0x0082
	.zero		2


//--------------------- .nv.info                  --------------------------
	.section	.nv.info,"",@"SHT_CUDA_INFO"
	.align	4


	//----- nvinfo : EIATTR_REGCOUNT
	.align		4
        /*0000*/ 	.byte	0x04, 0x2f
        /*0002*/ 	.short	(.L_1 - .L_0)
	.align		4
.L_0:
        /*0004*/ 	.word	index@(_Z20matmul_shared_kernelPKfS0_Pfiii)
        /*0008*/ 	.word	0x00000020


	//----- nvinfo : EIATTR_FRAME_SIZE
	.align		4
.L_1:
        /*000c*/ 	.byte	0x04, 0x11
        /*000e*/ 	.short	(.L_3 - .L_2)
	.align		4
.L_2:
        /*0010*/ 	.word	index@(_Z20matmul_shared_kernelPKfS0_Pfiii)
        /*0014*/ 	.word	0x00000000


	//----- nvinfo : EIATTR_MIN_STACK_SIZE
	.align		4
.L_3:
        /*0018*/ 	.byte	0x04, 0x12
        /*001a*/ 	.short	(.L_5 - .L_4)
	.align		4
.L_4:
        /*001c*/ 	.word	index@(_Z20matmul_shared_kernelPKfS0_Pfiii)
        /*0020*/ 	.word	0x00000000
.L_5:


//--------------------- .nv.compat                --------------------------
	.section	.nv.compat,"",@"SHT_CUDA_COMPAT_INFO"
	.align	4
        /*0000*/ 	.byte	0x02, 0x09, 0x00, 0x00, 0x02, 0x02, 0x01, 0x00, 0x02, 0x05, 0x05, 0x00, 0x03, 0x07, 0x01, 0x01
        /*0010*/ 	.byte	0x02, 0x03, 0x00, 0x00, 0x02, 0x06, 0x01, 0x00, 0x04, 0x0b, 0x08, 0x00, 0x09, 0x00, 0x00, 0x00
        /*0020*/ 	.byte	0x00, 0x00, 0x00, 0x00


//--------------------- .nv.info._Z20matmul_shared_kernelPKfS0_Pfiii --------------------------
	.section	.nv.info._Z20matmul_shared_kernelPKfS0_Pfiii,"",@"SHT_CUDA_INFO"
	.sectionflags	@""
	.align	4


	//----- nvinfo : EIATTR_CUDA_API_VERSION
	.align		4
        /*0000*/ 	.byte	0x04, 0x37
        /*0002*/ 	.short	(.L_7 - .L_6)
.L_6:
        /*0004*/ 	.word	0x00000082


	//----- nvinfo : EIATTR_KPARAM_INFO
	.align		4
.L_7:
        /*0008*/ 	.byte	0x04, 0x17
        /*000a*/ 	.short	(.L_9 - .L_8)
.L_8:
        /*000c*/ 	.word	0x00000000
        /*0010*/ 	.short	0x0005
        /*0012*/ 	.short	0x0020
        /*0014*/ 	.byte	0x00, 0xf0, 0x11, 0x00


	//----- nvinfo : EIATTR_KPARAM_INFO
	.align		4
.L_9:
        /*0018*/ 	.byte	0x04, 0x17
        /*001a*/ 	.short	(.L_11 - .L_10)
.L_10:
        /*001c*/ 	.word	0x00000000
        /*0020*/ 	.short	0x0004
        /*0022*/ 	.short	0x001c
        /*0024*/ 	.byte	0x00, 0xf0, 0x11, 0x00


	//----- nvinfo : EIATTR_KPARAM_INFO
	.align		4
.L_11:
        /*0028*/ 	.byte	0x04, 0x17
        /*002a*/ 	.short	(.L_13 - .L_12)
.L_12:
        /*002c*/ 	.word	0x00000000
        /*0030*/ 	.short	0x0003
        /*0032*/ 	.short	0x0018
        /*0034*/ 	.byte	0x00, 0xf0, 0x11, 0x00


	//----- nvinfo : EIATTR_KPARAM_INFO
	.align		4
.L_13:
        /*0038*/ 	.byte	0x04, 0x17
        /*003a*/ 	.short	(.L_15 - .L_14)
.L_14:
        /*003c*/ 	.word	0x00000000
        /*0040*/ 	.short	0x0002
        /*0042*/ 	.short	0x0010
        /*0044*/ 	.byte	0x00, 0xf5, 0x21, 0x00


	//----- nvinfo : EIATTR_KPARAM_INFO
	.align		4
.L_15:
        /*0048*/ 	.byte	0x04, 0x17
        /*004a*/ 	.short	(.L_17 - .L_16)
.L_16:
        /*004c*/ 	.word	0x00000000
        /*0050*/ 	.short	0x0001
        /*0052*/ 	.short	0x0008
        /*0054*/ 	.byte	0x00, 0xf5, 0x21, 0x00


	//----- nvinfo : EIATTR_KPARAM_INFO
	.align		4
.L_17:
        /*0058*/ 	.byte	0x04, 0x17
        /*005a*/ 	.short	(.L_19 - .L_18)
.L_18:
        /*005c*/ 	.word	0x00000000
        /*0060*/ 	.short	0x0000
        /*0062*/ 	.short	0x0000
        /*0064*/ 	.byte	0x00, 0xf5, 0x21, 0x00


	//----- nvinfo : EIATTR_SPARSE_MMA_MASK
	.align		4
.L_19:
        /*0068*/ 	.byte	0x03, 0x50
        /*006a*/ 	.short	0x0000


	//----- nvinfo : EIATTR_MAXREG_COUNT
	.align		4
        /*006c*/ 	.byte	0x03, 0x1b
        /*006e*/ 	.short	0x00ff


	//----- nvinfo : EIATTR_NUM_BARRIERS
	.align		4
        /*0070*/ 	.byte	0x02, 0x4c
        /*0072*/ 	.byte	0x01
	.zero		1


	//----- nvinfo : EIATTR_MERCURY_ISA_VERSION
	.align		4
        /*0074*/ 	.byte	0x03, 0x5f
        /*0076*/ 	.short	0x0101


	//----- nvinfo : EIATTR_VRC_CTA_INIT_COUNT
	.align		4
        /*0078*/ 	.byte	0x02, 0x4a
	.zero		1
	.zero		1


	//----- nvinfo : EIATTR_EXIT_INSTR_OFFSETS
	.align		4
        /*007c*/ 	.byte	0x04, 0x1c
        /*007e*/ 	.short	(.L_21 - .L_20)


	//   ....[0]....
.L_20:
        /*0080*/ 	.word	0x000005e0


	//   ....[1]....
        /*0084*/ 	.word	0x00000630


	//----- nvinfo : EIATTR_CBANK_PARAM_SIZE
	.align		4
.L_21:
        /*0088*/ 	.byte	0x03, 0x19
        /*008a*/ 	.short	0x0024


	//----- nvinfo : EIATTR_PARAM_CBANK
	.align		4
        /*008c*/ 	.byte	0x04, 0x0a
        /*008e*/ 	.short	(.L_23 - .L_22)
	.align		4
.L_22:
        /*0090*/ 	.word	index@(.nv.constant0._Z20matmul_shared_kernelPKfS0_Pfiii)
        /*0094*/ 	.short	0x0380
        /*0096*/ 	.short	0x0024


	//----- nvinfo : EIATTR_SW_WAR
	.align		4
.L_23:
        /*0098*/ 	.byte	0x04, 0x36
        /*009a*/ 	.short	(.L_25 - .L_24)
.L_24:
        /*009c*/ 	.word	0x00000008
.L_25:


//--------------------- .nv.callgraph             --------------------------
	.section	.nv.callgraph,"",@"SHT_CUDA_CALLGRAPH"
	.align	4
	.sectionentsize	8
	.align		4
        /*0000*/ 	.word	0x00000000
	.align		4
        /*0004*/ 	.word	0xffffffff
	.align		4
        /*0008*/ 	.word	0x00000000
	.align		4
        /*000c*/ 	.word	0xfffffffe
	.align		4
        /*0010*/ 	.word	0x00000000
	.align		4
        /*0014*/ 	.word	0xfffffffd
	.align		4
        /*0018*/ 	.word	0x00000000
	.align		4
        /*001c*/ 	.word	0xfffffffc


//--------------------- .text._Z20matmul_shared_kernelPKfS0_Pfiii --------------------------
	.section	.text._Z20matmul_shared_kernelPKfS0_Pfiii,"ax",@progbits
	.align	128
        .global         _Z20matmul_shared_kernelPKfS0_Pfiii
        .type           _Z20matmul_shared_kernelPKfS0_Pfiii,@function
        .size           _Z20matmul_shared_kernelPKfS0_Pfiii,(.L_x_3 - _Z20matmul_shared_kernelPKfS0_Pfiii)
        .other          _Z20matmul_shared_kernelPKfS0_Pfiii,@"STO_CUDA_ENTRY STV_DEFAULT"
_Z20matmul_shared_kernelPKfS0_Pfiii:
.text._Z20matmul_shared_kernelPKfS0_Pfiii:
[----:B------:R-:W-:Y:S01]  /*0000*/  LDC R1, c[0x0][0x37c] ;  /* 0x0000df00ff017b82 */ /* 0x000fe20000000800 */
[----:B------:R-:W0:Y:S01]  /*0010*/  S2R R2, SR_CTAID.Y ;  /* 0x0000000000027919 */ /* 0x000e220000002600 */
[----:B------:R-:W1:Y:S01]  /*0020*/  LDCU UR10, c[0x0][0x39c] ;  /* 0x00007380ff0a77ac */ /* 0x000e620008000800 */
[----:B------:R-:W-:Y:S01]  /*0030*/  HFMA2 R21, -RZ, RZ, 0, 0 ;  /* 0x00000000ff157431 */ /* 0x000fe200000001ff */
[----:B------:R-:W0:Y:S01]  /*0040*/  S2R R0, SR_TID.Y ;  /* 0x0000000000007919 */ /* 0x000e220000002200 */
[----:B------:R-:W2:Y:S01]  /*0050*/  LDCU UR14, c[0x0][0x3a0] ;  /* 0x00007400ff0e77ac */ /* 0x000ea20008000800 */
[----:B------:R-:W3:Y:S01]  /*0060*/  S2R R4, SR_CTAID.X ;  /* 0x0000000000047919 */ /* 0x000ee20000002500 */
[----:B------:R-:W4:Y:S01]  /*0070*/  LDCU.64 UR8, c[0x0][0x358] ;  /* 0x00006b00ff0877ac */ /* 0x000f220008000a00 */
[----:B------:R-:W3:Y:S01]  /*0080*/  S2R R13, SR_TID.X ;  /* 0x00000000000d7919 */ /* 0x000ee20000002100 */
[----:B-1----:R-:W-:Y:S01]  /*0090*/  UISETP.GE.AND UP0, UPT, UR10, 0x1, UPT ;  /* 0x000000010a00788c */ /* 0x002fe2000bf06270 */
[----:B0-----:R-:W-:-:S02]  /*00a0*/  LEA R2, R2, R0, 0x4 ;  /* 0x0000000002027211 */ /* 0x001fc400078e20ff */
[----:B---3--:R-:W-:-:S06]  /*00b0*/  LEA R3, R4, R13, 0x4 ;  /* 0x0000000d04037211 */ /* 0x008fcc00078e20ff */
[----:B--2-4-:R-:W-:Y:S05]  /*00c0*/  BRA.U !UP0, `(.L_x_0) ;  /* 0x0000000508387547 */ /* 0x014fea000b800000 */
[----:B------:R-:W0:Y:S01]  /*00d0*/  S2UR UR7, SR_CgaCtaId ;  /* 0x00000000000779c3 */ /* 0x000e220000008800 */
[----:B------:R-:W1:Y:S01]  /*00e0*/  LDCU UR11, c[0x0][0x3a0] ;  /* 0x00007400ff0b77ac */ /* 0x000e620008000800 */
[----:B------:R-:W-:Y:S01]  /*00f0*/  MOV R21, RZ ;  /* 0x000000ff00157202 */ /* 0x000fe20000000f00 */
[----:B------:R-:W-:Y:S01]  /*0100*/  IMAD R12, R2, UR10, R13 ;  /* 0x0000000a020c7c24 */ /* 0x000fe2000f8e020d */
[----:B------:R-:W-:Y:S01]  /*0110*/  UMOV UR5, 0x400 ;  /* 0x0000040000057882 */ /* 0x000fe20000000000 */
[----:B------:R-:W-:-:S03]  /*0120*/  UIADD3 UR4, UPT, UPT, UR10, 0xf, URZ ;  /* 0x0000000f0a047890 */ /* 0x000fc6000fffe0ff */
[----:B------:R-:W2:Y:S01]  /*0130*/  LDC R14, c[0x0][0x3a0] ;  /* 0x0000e800ff0e7b82 */ /* 0x000ea20000000800 */
[----:B------:R-:W-:Y:S02]  /*0140*/  UIADD3 UR6, UPT, UPT, UR5, 0x400, URZ ;  /* 0x0000040005067890 */ /* 0x000fe4000fffe0ff */
[----:B------:R-:W-:Y:S01]  /*0150*/  USHF.R.U32.HI UR4, URZ, 0x4, UR4 ;  /* 0x00000004ff047899 */ /* 0x000fe20008011604 */
[----:B------:R-:W3:Y:S03]  /*0160*/  LDCU.64 UR12, c[0x0][0x398] ;  /* 0x00007300ff0c77ac */ /* 0x000ee60008000a00 */
[----:B------:R-:W-:Y:S01]  /*0170*/  UIADD3 UR4, UPT, UPT, -UR4, URZ, URZ ;  /* 0x000000ff04047290 */ /* 0x000fe2000fffe1ff */
[----:B-1----:R-:W-:Y:S01]  /*0180*/  IMAD R19, R0, UR11, R13 ;  /* 0x0000000b00137c24 */ /* 0x002fe2000f8e020d */
[----:B0-----:R-:W-:-:S04]  /*0190*/  ULEA UR5, UR7, UR5, 0x18 ;  /* 0x0000000507057291 */ /* 0x001fc8000f8ec0ff */
[----:B------:R-:W-:Y:S01]  /*01a0*/  LEA R19, R4, R19, 0x4 ;  /* 0x0000001304137211 */ /* 0x000fe200078e20ff */
[----:B------:R-:W-:Y:S01]  /*01b0*/  ULEA UR6, UR7, UR6, 0x18 ;  /* 0x0000000607067291 */ /* 0x000fe2000f8ec0ff */
[----:B------:R-:W-:-:S05]  /*01c0*/  LEA R16, R0, UR5, 0x6 ;  /* 0x0000000500107c11 */ /* 0x000fca000f8e30ff */
[C---:B------:R-:W-:Y:S02]  /*01d0*/  LEA R17, R13.reuse, UR6, 0x2 ;  /* 0x000000060d117c11 */ /* 0x040fe4000f8e10ff */
[----:B------:R-:W-:Y:S02]  /*01e0*/  LEA R18, R13, R16, 0x2 ;  /* 0x000000100d127211 */ /* 0x000fe400078e10ff */
[----:B---3--:R-:W-:-:S07]  /*01f0*/  LEA R15, R0, R17, 0x6 ;  /* 0x00000011000f7211 */ /* 0x008fce00078e30ff */
.L_x_1:
[----:B------:R-:W-:Y:S01]  /*0200*/  ISETP.GE.U32.AND P1, PT, R13, UR13, PT ;  /* 0x0000000d0d007c0c */ /* 0x000fe2000bf26070 */
[----:B------:R-:W-:Y:S01]  /*0210*/  HFMA2 R22, -RZ, RZ, 0, 0 ;  /* 0x00000000ff167431 */ /* 0x000fe200000001ff */
[----:B------:R-:W-:Y:S02]  /*0220*/  ISETP.GE.U32.AND P0, PT, R0, UR13, PT ;  /* 0x0000000d00007c0c */ /* 0x000fe4000bf06070 */
[----:B------:R-:W-:Y:S02]  /*0230*/  ISETP.GE.OR P1, PT, R2, UR12, P1 ;  /* 0x0000000c02007c0c */ /* 0x000fe40008f26670 */
[----:B--2---:R-:W-:Y:S02]  /*0240*/  ISETP.GE.OR P0, PT, R3, R14, P0 ;  /* 0x0000000e0300720c */ /* 0x004fe40000706670 */
[----:B------:R-:W-:-:S09]  /*0250*/  MOV R29, RZ ;  /* 0x000000ff001d7202 */ /* 0x000fd20000000f00 */
[----:B------:R-:W0:Y:S08]  /*0260*/  @!P1 LDC.64 R6, c[0x0][0x380] ;  /* 0x0000e000ff069b82 */ /* 0x000e300000000a00 */
[----:B------:R-:W1:Y:S01]  /*0270*/  @!P0 LDC.64 R4, c[0x0][0x388] ;  /* 0x0000e200ff048b82 */ /* 0x000e620000000a00 */
[----:B0-----:R-:W-:-:S05]  /*0280*/  @!P1 IMAD.WIDE.U32 R6, R12, 0x4, R6 ;  /* 0x000000040c069825 */ /* 0x001fca00078e0006 */
[----:B------:R-:W2:Y:S01]  /*0290*/  @!P1 LDG.E.CONSTANT R29, desc[UR8][R6.64] ;  /* 0x00000008061d9981 */ /* 0x000ea2000c1e9900 */
[----:B-1----:R-:W-:-:S05]  /*02a0*/  @!P0 IMAD.WIDE.U32 R24, R19, 0x4, R4 ;  /* 0x0000000413188825 */ /* 0x002fca00078e0004 */
[----:B------:R-:W3:Y:S01]  /*02b0*/  @!P0 LDG.E.CONSTANT R22, desc[UR8][R24.64] ;  /* 0x0000000818168981 */ /* 0x000ee2000c1e9900 */
[----:B------:R-:W-:-:S04]  /*02c0*/  UIADD3 UR4, UPT, UPT, UR4, 0x1, URZ ;  /* 0x0000000104047890 */ /* 0x000fc8000fffe0ff */
[----:B------:R-:W-:Y:S01]  /*02d0*/  UISETP.NE.AND UP0, UPT, UR4, URZ, UPT ;  /* 0x000000ff0400728c */ /* 0x000fe2000bf05270 */
[----:B------:R-:W-:Y:S02]  /*02e0*/  IADD3 R0, PT, PT, R0, 0x10, RZ ;  /* 0x0000001000007810 */ /* 0x000fe40007ffe0ff */
[----:B------:R-:W-:Y:S02]  /*02f0*/  IADD3 R13, PT, PT, R13, 0x10, RZ ;  /* 0x000000100d0d7810 */ /* 0x000fe40007ffe0ff */
[----:B------:R-:W-:Y:S02]  /*0300*/  IADD3 R12, PT, PT, R12, 0x10, RZ ;  /* 0x000000100c0c7810 */ /* 0x000fe40007ffe0ff */
[----:B------:R-:W-:Y:S01]  /*0310*/  LEA R19, R14, R19, 0x4 ;  /* 0x000000130e137211 */ /* 0x000fe200078e20ff */
[----:B--2---:R-:W-:Y:S04]  /*0320*/  STS [R18], R29 ;  /* 0x0000001d12007388 */ /* 0x004fe80000000800 */
[----:B---3--:R-:W-:Y:S01]  /*0330*/  STS [R15], R22 ;  /* 0x000000160f007388 */ /* 0x008fe20000000800 */
[----:B------:R-:W-:Y:S06]  /*0340*/  BAR.SYNC.DEFER_BLOCKING 0x0 ;  /* 0x0000000000007b1d */ /* 0x000fec0000010000 */
[----:B------:R-:W-:Y:S04]  /*0350*/  LDS R28, [R17] ;  /* 0x00000000111c7984 */ /* 0x000fe80000000800 */
[----:B------:R-:W0:Y:S04]  /*0360*/  LDS.128 R8, [R16] ;  /* 0x0000000010087984 */ /* 0x000e280000000c00 */
[----:B------:R-:W1:Y:S04]  /*0370*/  LDS R29, [R17+0x40] ;  /* 0x00004000111d7984 */ /* 0x000e680000000800 */
[----:B------:R-:W2:Y:S04]  /*0380*/  LDS R27, [R17+0x80] ;  /* 0x00008000111b7984 */ /* 0x000ea80000000800 */
[----:B------:R-:W3:Y:S04]  /*0390*/  LDS R26, [R17+0xc0] ;  /* 0x0000c000111a7984 */ /* 0x000ee80000000800 */
[----:B------:R-:W-:Y:S04]  /*03a0*/  LDS R23, [R17+0x100] ;  /* 0x0001000011177984 */ /* 0x000fe80000000800 */
[----:B------:R-:W4:Y:S04]  /*03b0*/  LDS.128 R4, [R16+0x10] ;  /* 0x0000100010047984 */ /* 0x000f280000000c00 */
[----:B------:R-:W5:Y:S04]  /*03c0*/  LDS R20, [R17+0x140] ;  /* 0x0001400011147984 */ /* 0x000f680000000800 */
[----:B------:R-:W5:Y:S04]  /*03d0*/  LDS R25, [R17+0x180] ;  /* 0x0001800011197984 */ /* 0x000f680000000800 */
[----:B------:R-:W5:Y:S04]  /*03e0*/  LDS R22, [R17+0x1c0] ;  /* 0x0001c00011167984 */ /* 0x000f680000000800 */
[----:B------:R-:W-:Y:S01]  /*03f0*/  LDS R24, [R17+0x240] ;  /* 0x0002400011187984 */ /* 0x000fe20000000800 */
[----:B0-----:R-:W-:-:S03]  /*0400*/  FFMA R8, R8, R28, R21 ;  /* 0x0000001c08087223 */ /* 0x001fc60000000015 */
[----:B------:R-:W-:Y:S01]  /*0410*/  LDS R21, [R17+0x200] ;  /* 0x0002000011157984 */ /* 0x000fe20000000800 */
[----:B-1----:R-:W-:-:S04]  /*0420*/  FFMA R8, R29, R9, R8 ;  /* 0x000000091d087223 */ /* 0x002fc80000000008 */
[----:B--2---:R-:W-:-:S04]  /*0430*/  FFMA R27, R27, R10, R8 ;  /* 0x0000000a1b1b7223 */ /* 0x004fc80000000008 */
[----:B---3--:R-:W-:Y:S02]  /*0440*/  FFMA R27, R26, R11, R27 ;  /* 0x0000000b1a1b7223 */ /* 0x008fe4000000001b */
[----:B------:R-:W0:Y:S02]  /*0450*/  LDS.128 R8, [R16+0x20] ;  /* 0x0000200010087984 */ /* 0x000e240000000c00 */
[----:B----4-:R-:W-:-:S04]  /*0460*/  FFMA R23, R4, R23, R27 ;  /* 0x0000001704177223 */ /* 0x010fc8000000001b */
[----:B-----5:R-:W-:Y:S02]  /*0470*/  FFMA R20, R20, R5, R23 ;  /* 0x0000000514147223 */ /* 0x020fe40000000017 */
[----:B------:R-:W1:Y:S02]  /*0480*/  LDS R23, [R17+0x280] ;  /* 0x0002800011177984 */ /* 0x000e640000000800 */
[----:B------:R-:W-:Y:S02]  /*0490*/  FFMA R25, R25, R6, R20 ;  /* 0x0000000619197223 */ /* 0x000fe40000000014 */
[----:B------:R-:W2:Y:S02]  /*04a0*/  LDS R20, [R17+0x2c0] ;  /* 0x0002c00011147984 */ /* 0x000ea40000000800 */
[----:B------:R-:W-:Y:S02]  /*04b0*/  FFMA R27, R22, R7, R25 ;  /* 0x00000007161b7223 */ /* 0x000fe40000000019 */
[----:B------:R-:W-:Y:S04]  /*04c0*/  LDS R25, [R17+0x300] ;  /* 0x0003000011197984 */ /* 0x000fe80000000800 */
[----:B------:R-:W3:Y:S04]  /*04d0*/  LDS.128 R4, [R16+0x30] ;  /* 0x0000300010047984 */ /* 0x000ee80000000c00 */
[----:B------:R-:W4:Y:S01]  /*04e0*/  LDS R22, [R17+0x340] ;  /* 0x0003400011167984 */ /* 0x000f220000000800 */
[----:B0-----:R-:W-:-:S03]  /*04f0*/  FFMA R27, R8, R21, R27 ;  /* 0x00000015081b7223 */ /* 0x001fc6000000001b */
[----:B------:R-:W0:Y:S04]  /*0500*/  LDS R21, [R17+0x380] ;  /* 0x0003800011157984 */ /* 0x000e280000000800 */
[----:B------:R-:W5:Y:S01]  /*0510*/  LDS R8, [R17+0x3c0] ;  /* 0x0003c00011087984 */ /* 0x000f620000000800 */
[----:B------:R-:W-:-:S04]  /*0520*/  FFMA R24, R24, R9, R27 ;  /* 0x0000000918187223 */ /* 0x000fc8000000001b */
[----:B-1----:R-:W-:-:S04]  /*0530*/  FFMA R23, R23, R10, R24 ;  /* 0x0000000a17177223 */ /* 0x002fc80000000018 */
[----:B--2---:R-:W-:-:S04]  /*0540*/  FFMA R11, R20, R11, R23 ;  /* 0x0000000b140b7223 */ /* 0x004fc80000000017 */
[----:B---3--:R-:W-:-:S04]  /*0550*/  FFMA R11, R4, R25, R11 ;  /* 0x00000019040b7223 */ /* 0x008fc8000000000b */
[----:B----4-:R-:W-:-:S04]  /*0560*/  FFMA R22, R22, R5, R11 ;  /* 0x0000000516167223 */ /* 0x010fc8000000000b */
[----:B0-----:R-:W-:-:S04]  /*0570*/  FFMA R21, R21, R6, R22 ;  /* 0x0000000615157223 */ /* 0x001fc80000000016 */
[----:B-----5:R-:W-:Y:S01]  /*0580*/  FFMA R21, R8, R7, R21 ;  /* 0x0000000708157223 */ /* 0x020fe20000000015 */
[----:B------:R-:W-:Y:S06]  /*0590*/  BAR.SYNC.DEFER_BLOCKING 0x0 ;  /* 0x0000000000007b1d */ /* 0x000fec0000010000 */
[----:B------:R-:W-:Y:S05]  /*05a0*/  BRA.U UP0, `(.L_x_1) ;  /* 0xfffffffd00147547 */ /* 0x000fea000b83ffff */
.L_x_0:
[----:B------:R-:W0:Y:S01]  /*05b0*/  LDCU UR4, c[0x0][0x398] ;  /* 0x00007300ff0477ac */ /* 0x000e220008000800 */
[----:B------:R-:W-:-:S04]  /*05c0*/  ISETP.GE.AND P0, PT, R3, UR14, PT ;  /* 0x0000000e03007c0c */ /* 0x000fc8000bf06270 */
[----:B0-----:R-:W-:-:S13]  /*05d0*/  ISETP.GE.OR P0, PT, R2, UR4, P0 ;  /* 0x0000000402007c0c */ /* 0x001fda0008706670 */
[----:B------:R-:W-:Y:S05]  /*05e0*/  @P0 EXIT ;  /* 0x000000000000094d */ /* 0x000fea0003800000 */
[----:B------:R-:W0:Y:S01]  /*05f0*/  LDC.64 R4, c[0x0][0x390] ;  /* 0x0000e400ff047b82 */ /* 0x000e220000000a00 */
[----:B------:R-:W-:-:S04]  /*0600*/  IMAD R3, R2, UR14, R3 ;  /* 0x0000000e02037c24 */ /* 0x000fc8000f8e0203 */
[----:B0-----:R-:W-:-:S05]  /*0610*/  IMAD.WIDE R2, R3, 0x4, R4 ;  /* 0x0000000403027825 */ /* 0x001fca00078e0204 */
[----:B------:R-:W-:Y:S01]  /*0620*/  STG.E desc[UR8][R2.64], R21 ;  /* 0x0000001502007986 */ /* 0x000fe2000c101908 */
[----:B------:R-:W-:Y:S05]  /*0630*/  EXIT ;  /* 0x000000000000794d */ /* 0x000fea0003800000 */
.L_x_2:
[----:B------:R-:W-:-:S00]  /*0640*/  BRA `(.L_x_2) ;  /* 0xfffffffc00fc7947 */ /* 0x000fc0000383ffff */
[----:B------:R-:W-:-:S00]  /*0650*/  NOP ;  /* 0x0000000000007918 */ /* 0x000fc00000000000 */
        /* <DEDUP_REMOVED lines=10> */
.L_x_3:


//--------------------- .nv.shared._Z20matmul_shared_kernelPKfS0_Pfiii --------------------------
	.section	.nv.shared._Z20matmul_shared_kernelPKfS0_Pfiii,"aw",@nobits
	.sectionflags	@""
	.align	4
.nv.shared._Z20matmul_shared_kernelPKfS0_Pfiii:
	.zero		3072


//--------------------- .nv.shared.reserved.0     --------------------------
	.section	.nv.shared.reserved.0,"aw",@nobits
	.weak		__nv_reservedSMEM_offset_0_alias
	.size		__nv_reservedSMEM_offset_0_alias, 0, 64
	.other		__nv_reservedSMEM_offset_0_alias,@"STO_CUDA_RESERVED_SHARED STV_DEFAULT"
__nv_reservedSMEM_offset_0_alias:
	.zero		0
	.zero		64


//--------------------- .nv.constant0._Z20matmul_shared_kernelPKfS0_Pfiii --------------------------
	.section	.nv.constant0._Z20matmul_shared_kernelPKfS0_Pfiii,"a",@progbits
	.sectionflags	@""
	.align	4
.nv.constant0._Z20matmul_shared_kernelPKfS0_Pfiii:
	.zero		932


//--------------------- SYMBOLS --------------------------

	.type		.nv.reservedSmem.offset0,@object
	.size		.nv.reservedSmem.offset0,0x4
	.type		.nv.reservedSmem.cap,@object
	.size		.nv.reservedSmem.cap,0x4
